//
// Generated by NVIDIA NVVM Compiler
//
// Compiler Build ID: CL-36424714
// Cuda compilation tools, release 13.0, V13.0.88
// Based on NVVM 20.0.0
//

.version 9.0
.target sm_100
.address_size 64

	// .globl	_Z5set_Ni
.global .align 4 .u32 N;

.visible .entry _Z5set_Ni(
	.param .u32 _Z5set_Ni_param_0
)
{
	.reg .b32 	%r<2>;

	ld.param.u32 	%r1, [_Z5set_Ni_param_0];
	st.global.u32 	[N], %r1;
	ret;

}
	// .globl	_Z7dev_addPiS_S_
.visible .entry _Z7dev_addPiS_S_(
	.param .u64 .ptr .align 1 _Z7dev_addPiS_S__param_0,
	.param .u64 .ptr .align 1 _Z7dev_addPiS_S__param_1,
	.param .u64 .ptr .align 1 _Z7dev_addPiS_S__param_2
)
{
	.reg .pred 	%p<2>;
	.reg .b32 	%r<6>;
	.reg .b64 	%rd<11>;

	ld.param.u64 	%rd1, [_Z7dev_addPiS_S__param_0];
	ld.param.u64 	%rd2, [_Z7dev_addPiS_S__param_1];
	ld.param.u64 	%rd3, [_Z7dev_addPiS_S__param_2];
	mov.u32 	%r1, %ctaid.x;
	ld.global.u32 	%r2, [N];
	setp.ge.s32 	%p1, %r1, %r2;
	@%p1 bra 	$L__BB1_2;
	cvta.to.global.u64 	%rd4, %rd1;
	cvta.to.global.u64 	%rd5, %rd2;
	cvta.to.global.u64 	%rd6, %rd3;
	mul.wide.u32 	%rd7, %r1, 4;
	add.s64 	%rd8, %rd4, %rd7;
	ld.global.u32 	%r3, [%rd8];
	add.s64 	%rd9, %rd5, %rd7;
	ld.global.u32 	%r4, [%rd9];
	add.s32 	%r5, %r4, %r3;
	add.s64 	%rd10, %rd6, %rd7;
	st.global.u32 	[%rd10], %r5;
$L__BB1_2:
	ret;

}
	// .globl	_Z9dev_add_nPiS_S_i
.visible .entry _Z9dev_add_nPiS_S_i(
	.param .u64 .ptr .align 1 _Z9dev_add_nPiS_S_i_param_0,
	.param .u64 .ptr .align 1 _Z9dev_add_nPiS_S_i_param_1,
	.param .u64 .ptr .align 1 _Z9dev_add_nPiS_S_i_param_2,
	.param .u32 _Z9dev_add_nPiS_S_i_param_3
)
{
	.reg .pred 	%p<2>;
	.reg .b32 	%r<6>;
	.reg .b64 	%rd<11>;

	ld.param.u64 	%rd1, [_Z9dev_add_nPiS_S_i_param_0];
	ld.param.u64 	%rd2, [_Z9dev_add_nPiS_S_i_param_1];
	ld.param.u64 	%rd3, [_Z9dev_add_nPiS_S_i_param_2];
	ld.param.u32 	%r2, [_Z9dev_add_nPiS_S_i_param_3];
	mov.u32 	%r1, %ctaid.x;
	setp.ge.s32 	%p1, %r1, %r2;
	@%p1 bra 	$L__BB2_2;
	cvta.to.global.u64 	%rd4, %rd1;
	cvta.to.global.u64 	%rd5, %rd2;
	cvta.to.global.u64 	%rd6, %rd3;
	mul.wide.u32 	%rd7, %r1, 4;
	add.s64 	%rd8, %rd4, %rd7;
	ld.global.u32 	%r3, [%rd8];
	add.s64 	%rd9, %rd5, %rd7;
	ld.global.u32 	%r4, [%rd9];
	add.s32 	%r5, %r4, %r3;
	add.s64 	%rd10, %rd6, %rd7;
	st.global.u32 	[%rd10], %r5;
$L__BB2_2:
	ret;

}


// ===== COMPILED SASS (sm_100) =====

	.target	sm_100

	.elftype	@"ET_EXEC"


//--------------------- .note.nv.tkinfo           --------------------------
	.section	.note.nv.tkinfo,"",@"SHT_NOTE"
	.sectionflags	@"SHF_NOTE_NV_TKINFO"
	.tkinfo
        /*0018*/ 	.word	0x00000002
        /*0030*/ 	.string	""
        /*0030*/ 	.string	"ptxas"
        /*0030*/ 	.string	"Cuda compilation tools, release 13.0, V13.0.88"
        /*0030*/ 	.string	"Build cuda_13.0.r13.0/compiler.36424714_0"
        /*0030*/ 	.string	"-arch sm_100 -m 64 "



//--------------------- .note.nv.cuinfo           --------------------------
	.section	.note.nv.cuinfo,"",@"SHT_NOTE"
	.sectionflags	@"SHF_NOTE_NV_CUINFO"
        /*0018*/ 	.short	0x0002
        /*001a*/ 	.short	0x0064
        /*001c*/ 	.short	0x0082
	.zero		2


//--------------------- .nv.info                  --------------------------
	.section	.nv.info,"",@"SHT_CUDA_INFO"
	.align	4


	//----- nvinfo : EIATTR_REGCOUNT
	.align		4
        /*0000*/ 	.byte	0x04, 0x2f
        /*0002*/ 	.short	(.L_2 - .L_1)
	.align		4
.L_1:
        /*0004*/ 	.word	index@(_Z5set_Ni)
        /*0008*/ 	.word	0x00000008


	//----- nvinfo : EIATTR_FRAME_SIZE
	.align		4
.L_2:
        /*000c*/ 	.byte	0x04, 0x11
        /*000e*/ 	.short	(.L_4 - .L_3)
	.align		4
.L_3:
        /*0010*/ 	.word	index@(_Z5set_Ni)
        /*0014*/ 	.word	0x00000000


	//----- nvinfo : EIATTR_REGCOUNT
	.align		4
.L_4:
        /*0018*/ 	.byte	0x04, 0x2f
        /*001a*/ 	.short	(.L_6 - .L_5)
	.align		4
.L_5:
        /*001c*/ 	.word	index@(_Z7dev_addPiS_S_)
        /*0020*/ 	.word	0x0000000c


	//----- nvinfo : EIATTR_FRAME_SIZE
	.align		4
.L_6:
        /*0024*/ 	.byte	0x04, 0x11
        /*0026*/ 	.short	(.L_8 - .L_7)
	.align		4
.L_7:
        /*0028*/ 	.word	index@(_Z7dev_addPiS_S_)
        /*002c*/ 	.word	0x00000000


	//----- nvinfo : EIATTR_REGCOUNT
	.align		4
.L_8:
        /*0030*/ 	.byte	0x04, 0x2f
        /*0032*/ 	.short	(.L_10 - .L_9)
	.align		4
.L_9:
        /*0034*/ 	.word	index@(_Z9dev_add_nPiS_S_i)
        /*0038*/ 	.word	0x0000000c


	//----- nvinfo : EIATTR_FRAME_SIZE
	.align		4
.L_10:
        /*003c*/ 	.byte	0x04, 0x11
        /*003e*/ 	.short	(.L_12 - .L_11)
	.align		4
.L_11:
        /*0040*/ 	.word	index@(_Z9dev_add_nPiS_S_i)
        /*0044*/ 	.word	0x00000000


	//----- nvinfo : EIATTR_MIN_STACK_SIZE
	.align		4
.L_12:
        /*0048*/ 	.byte	0x04, 0x12
        /*004a*/ 	.short	(.L_14 - .L_13)
	.align		4
.L_13:
        /*004c*/ 	.word	index@(_Z9dev_add_nPiS_S_i)
        /*0050*/ 	.word	0x00000000


	//----- nvinfo : EIATTR_MIN_STACK_SIZE
	.align		4
.L_14:
        /*0054*/ 	.byte	0x04, 0x12
        /*0056*/ 	.short	(.L_16 - .L_15)
	.align		4
.L_15:
        /*0058*/ 	.word	index@(_Z7dev_addPiS_S_)
        /*005c*/ 	.word	0x00000000


	//----- nvinfo : EIATTR_MIN_STACK_SIZE
	.align		4
.L_16:
        /*0060*/ 	.byte	0x04, 0x12
        /*0062*/ 	.short	(.L_18 - .L_17)
	.align		4
.L_17:
        /*0064*/ 	.word	index@(_Z5set_Ni)
        /*0068*/ 	.word	0x00000000
.L_18:


//--------------------- .nv.compat                --------------------------
	.section	.nv.compat,"",@"SHT_CUDA_COMPAT_INFO"
	.align	4
        /*0000*/ 	.byte	0x02, 0x09, 0x00, 0x00, 0x02, 0x02, 0x01, 0x00, 0x02, 0x05, 0x05, 0x00, 0x03, 0x07, 0x01, 0x01
        /*0010*/ 	.byte	0x02, 0x03, 0x00, 0x00, 0x02, 0x06, 0x01, 0x00, 0x04, 0x0b, 0x08, 0x00, 0x09, 0x00, 0x00, 0x00
        /*0020*/ 	.byte	0x00, 0x00, 0x00, 0x00


//--------------------- .nv.info._Z9dev_add_nPiS_S_i --------------------------
	.section	.nv.info._Z9dev_add_nPiS_S_i,"",@"SHT_CUDA_INFO"
	.sectionflags	@""
	.align	4


	//----- nvinfo : EIATTR_CUDA_API_VERSION
	.align		4
        /*0000*/ 	.byte	0x04, 0x37
        /*0002*/ 	.short	(.L_20 - .L_19)
.L_19:
        /*0004*/ 	.word	0x00000082


	//----- nvinfo : EIATTR_KPARAM_INFO
	.align		4
.L_20:
        /*0008*/ 	.byte	0x04, 0x17
        /*000a*/ 	.short	(.L_22 - .L_21)
.L_21:
        /*000c*/ 	.word	0x00000000
        /*0010*/ 	.short	0x0003
        /*0012*/ 	.short	0x0018
        /*0014*/ 	.byte	0x00, 0xf0, 0x11, 0x00


	//----- nvinfo : EIATTR_KPARAM_INFO
	.align		4
.L_22:
        /*0018*/ 	.byte	0x04, 0x17
        /*001a*/ 	.short	(.L_24 - .L_23)
.L_23:
        /*001c*/ 	.word	0x00000000
        /*0020*/ 	.short	0x0002
        /*0022*/ 	.short	0x0010
        /*0024*/ 	.byte	0x00, 0xf5, 0x21, 0x00


	//----- nvinfo : EIATTR_KPARAM_INFO
	.align		4
.L_24:
        /*0028*/ 	.byte	0x04, 0x17
        /*002a*/ 	.short	(.L_26 - .L_25)
.L_25:
        /*002c*/ 	.word	0x00000000
        /*0030*/ 	.short	0x0001
        /*0032*/ 	.short	0x0008
        /*0034*/ 	.byte	0x00, 0xf5, 0x21, 0x00


	//----- nvinfo : EIATTR_KPARAM_INFO
	.align		4
.L_26:
        /*0038*/ 	.byte	0x04, 0x17
        /*003a*/ 	.short	(.L_28 - .L_27)
.L_27:
        /*003c*/ 	.word	0x00000000
        /*0040*/ 	.short	0x0000
        /*0042*/ 	.short	0x0000
        /*0044*/ 	.byte	0x00, 0xf5, 0x21, 0x00


	//----- nvinfo : EIATTR_SPARSE_MMA_MASK
	.align		4
.L_28:
        /*0048*/ 	.byte	0x03, 0x50
        /*004a*/ 	.short	0x0000


	//----- nvinfo : EIATTR_MAXREG_COUNT
	.align		4
        /*004c*/ 	.byte	0x03, 0x1b
        /*004e*/ 	.short	0x00ff


	//----- nvinfo : EIATTR_MERCURY_ISA_VERSION
	.align		4
        /*0050*/ 	.byte	0x03, 0x5f
        /*0052*/ 	.short	0x0101


	//----- nvinfo : EIATTR_VRC_CTA_INIT_COUNT
	.align		4
        /*0054*/ 	.byte	0x02, 0x4a
	.zero		1
	.zero		1


	//----- nvinfo : EIATTR_EXIT_INSTR_OFFSETS
	.align		4
        /*0058*/ 	.byte	0x04, 0x1c
        /*005a*/ 	.short	(.L_30 - .L_29)


	//   ....[0]....
.L_29:
        /*005c*/ 	.word	0x00000040


	//   ....[1]....
        /*0060*/ 	.word	0x00000100


	//----- nvinfo : EIATTR_CBANK_PARAM_SIZE
	.align		4
.L_30:
        /*0064*/ 	.byte	0x03, 0x19
        /*0066*/ 	.short	0x001c


	//----- nvinfo : EIATTR_PARAM_CBANK
	.align		4
        /*0068*/ 	.byte	0x04, 0x0a
        /*006a*/ 	.short	(.L_32 - .L_31)
	.align		4
.L_31:
        /*006c*/ 	.word	index@(.nv.constant0._Z9dev_add_nPiS_S_i)
        /*0070*/ 	.short	0x0380
        /*0072*/ 	.short	0x001c


	//----- nvinfo : EIATTR_SW_WAR
	.align		4
.L_32:
        /*0074*/ 	.byte	0x04, 0x36
        /*0076*/ 	.short	(.L_34 - .L_33)
.L_33:
        /*0078*/ 	.word	0x00000008
.L_34:


//--------------------- .nv.info._Z7dev_addPiS_S_ --------------------------
	.section	.nv.info._Z7dev_addPiS_S_,"",@"SHT_CUDA_INFO"
	.sectionflags	@""
	.align	4


	//----- nvinfo : EIATTR_CUDA_API_VERSION
	.align		4
        /*0000*/ 	.byte	0x04, 0x37
        /*0002*/ 	.short	(.L_36 - .L_35)
.L_35:
        /*0004*/ 	.word	0x00000082


	//----- nvinfo : EIATTR_KPARAM_INFO
	.align		4
.L_36:
        /*0008*/ 	.byte	0x04, 0x17
        /*000a*/ 	.short	(.L_38 - .L_37)
.L_37:
        /*000c*/ 	.word	0x00000000
        /*0010*/ 	.short	0x0002
        /*0012*/ 	.short	0x0010
        /*0014*/ 	.byte	0x00, 0xf5, 0x21, 0x00


	//----- nvinfo : EIATTR_KPARAM_INFO
	.align		4
.L_38:
        /*0018*/ 	.byte	0x04, 0x17
        /*001a*/ 	.short	(.L_40 - .L_39)
.L_39:
        /*001c*/ 	.word	0x00000000
        /*0020*/ 	.short	0x0001
        /*0022*/ 	.short	0x0008
        /*0024*/ 	.byte	0x00, 0xf5, 0x21, 0x00


	//----- nvinfo : EIATTR_KPARAM_INFO
	.align		4
.L_40:
        /*0028*/ 	.byte	0x04, 0x17
        /*002a*/ 	.short	(.L_42 - .L_41)
.L_41:
        /*002c*/ 	.word	0x00000000
        /*0030*/ 	.short	0x0000
        /*0032*/ 	.short	0x0000
        /*0034*/ 	.byte	0x00, 0xf5, 0x21, 0x00


	//----- nvinfo : EIATTR_SPARSE_MMA_MASK
	.align		4
.L_42:
        /*0038*/ 	.byte	0x03, 0x50
        /*003a*/ 	.short	0x0000


	//----- nvinfo : EIATTR_MAXREG_COUNT
	.align		4
        /*003c*/ 	.byte	0x03, 0x1b
        /*003e*/ 	.short	0x00ff


	//----- nvinfo : EIATTR_MERCURY_ISA_VERSION
	.align		4
        /*0040*/ 	.byte	0x03, 0x5f
        /*0042*/ 	.short	0x0101


	//----- nvinfo : EIATTR_VRC_CTA_INIT_COUNT
	.align		4
        /*0044*/ 	.byte	0x02, 0x4a
	.zero		1
	.zero		1


	//----- nvinfo : EIATTR_EXIT_INSTR_OFFSETS
	.align		4
        /*0048*/ 	.byte	0x04, 0x1c
        /*004a*/ 	.short	(.L_44 - .L_43)


	//   ....[0]....
.L_43:
        /*004c*/ 	.word	0x00000060


	//   ....[1]....
        /*0050*/ 	.word	0x00000110


	//----- nvinfo : EIATTR_CBANK_PARAM_SIZE
	.align		4
.L_44:
        /*0054*/ 	.byte	0x03, 0x19
        /*0056*/ 	.short	0x0018


	//----- nvinfo : EIATTR_PARAM_CBANK
	.align		4
        /*0058*/ 	.byte	0x04, 0x0a
        /*005a*/ 	.short	(.L_46 - .L_45)
	.align		4
.L_45:
        /*005c*/ 	.word	index@(.nv.constant0._Z7dev_addPiS_S_)
        /*0060*/ 	.short	0x0380
        /*0062*/ 	.short	0x0018


	//----- nvinfo : EIATTR_SW_WAR
	.align		4
.L_46:
        /*0064*/ 	.byte	0x04, 0x36
        /*0066*/ 	.short	(.L_48 - .L_47)
.L_47:
        /*0068*/ 	.word	0x00000008
.L_48:


//--------------------- .nv.info._Z5set_Ni        --------------------------
	.section	.nv.info._Z5set_Ni,"",@"SHT_CUDA_INFO"
	.sectionflags	@""
	.align	4


	//----- nvinfo : EIATTR_CUDA_API_VERSION
	.align		4
        /*0000*/ 	.byte	0x04, 0x37
        /*0002*/ 	.short	(.L_50 - .L_49)
.L_49:
        /*0004*/ 	.word	0x00000082


	//----- nvinfo : EIATTR_KPARAM_INFO
	.align		4
.L_50:
        /*0008*/ 	.byte	0x04, 0x17
        /*000a*/ 	.short	(.L_52 - .L_51)
.L_51:
        /*000c*/ 	.word	0x00000000
        /*0010*/ 	.short	0x0000
        /*0012*/ 	.short	0x0000
        /*0014*/ 	.byte	0x00, 0xf0, 0x11, 0x00


	//----- nvinfo : EIATTR_SPARSE_MMA_MASK
	.align		4
.L_52:
        /*0018*/ 	.byte	0x03, 0x50
        /*001a*/ 	.short	0x0000


	//----- nvinfo : EIATTR_MAXREG_COUNT
	.align		4
        /*001c*/ 	.byte	0x03, 0x1b
        /*001e*/ 	.short	0x00ff


	//----- nvinfo : EIATTR_MERCURY_ISA_VERSION
	.align		4
        /*0020*/ 	.byte	0x03, 0x5f
        /*0022*/ 	.short	0x0101


	//----- nvinfo : EIATTR_VRC_CTA_INIT_COUNT
	.align		4
        /*0024*/ 	.byte	0x02, 0x4a
	.zero		1
	.zero		1


	//----- nvinfo : EIATTR_EXIT_INSTR_OFFSETS
	.align		4
        /*0028*/ 	.byte	0x04, 0x1c
        /*002a*/ 	.short	(.L_54 - .L_53)


	//   ....[0]....
.L_53:
        /*002c*/ 	.word	0x00000050


	//----- nvinfo : EIATTR_CBANK_PARAM_SIZE
	.align		4
.L_54:
        /*0030*/ 	.byte	0x03, 0x19
        /*0032*/ 	.short	0x0004


	//----- nvinfo : EIATTR_PARAM_CBANK
	.align		4
        /*0034*/ 	.byte	0x04, 0x0a
        /*0036*/ 	.short	(.L_56 - .L_55)
	.align		4
.L_55:
        /*0038*/ 	.word	index@(.nv.constant0._Z5set_Ni)
        /*003c*/ 	.short	0x0380
        /*003e*/ 	.short	0x0004


	//----- nvinfo : EIATTR_SW_WAR
	.align		4
.L_56:
        /*0040*/ 	.byte	0x04, 0x36
        /*0042*/ 	.short	(.L_58 - .L_57)
.L_57:
        /*0044*/ 	.word	0x00000008
.L_58:


//--------------------- .nv.callgraph             --------------------------
	.section	.nv.callgraph,"",@"SHT_CUDA_CALLGRAPH"
	.align	4
	.sectionentsize	8
	.align		4
        /*0000*/ 	.word	0x00000000
	.align		4
        /*0004*/ 	.word	0xffffffff
	.align		4
        /*0008*/ 	.word	0x00000000
	.align		4
        /*000c*/ 	.word	0xfffffffe
	.align		4
        /*0010*/ 	.word	0x00000000
	.align		4
        /*0014*/ 	.word	0xfffffffd
	.align		4
        /*0018*/ 	.word	0x00000000
	.align		4
        /*001c*/ 	.word	0xfffffffc


//--------------------- .nv.constant4             --------------------------
	.section	.nv.constant4,"a",@progbits
	.align	8
	.align		8
.nv.constant4:
        /*0000*/ 	.dword	N


//--------------------- .text._Z9dev_add_nPiS_S_i --------------------------
	.section	.text._Z9dev_add_nPiS_S_i,"ax",@progbits
	.align	128
        .global         _Z9dev_add_nPiS_S_i
        .type           _Z9dev_add_nPiS_S_i,@function
        .size           _Z9dev_add_nPiS_S_i,(.L_x_3 - _Z9dev_add_nPiS_S_i)
        .other          _Z9dev_add_nPiS_S_i,@"STO_CUDA_ENTRY STV_DEFAULT"
_Z9dev_add_nPiS_S_i:
.text._Z9dev_add_nPiS_S_i:
[----:B------:R-:W-:Y:S01]  /*0000*/  LDC R1, c[0x0][0x37c] ;  /* 0x0000df00ff017b82 */ /* 0x000fe20000000800 */
[----:B------:R-:W0:Y:S01]  /*0010*/  S2R R9, SR_CTAID.X ;  /* 0x0000000000097919 */ /* 0x000e220000002500 */
[----:B------:R-:W0:Y:S02]  /*0020*/  LDCU UR4, c[0x0][0x398] ;  /* 0x00007300ff0477ac */ /* 0x000e240008000800 */
[----:B0-----:R-:W-:-:S13]  /*0030*/  ISETP.GE.AND P0, PT, R9, UR4, PT ;  /* 0x0000000409007c0c */ /* 0x001fda000bf06270 */
[----:B------:R-:W-:Y:S05]  /*0040*/  @P0 EXIT ;  /* 0x000000000000094d */ /* 0x000fea0003800000 */
[----:B------:R-:W0:Y:S01]  /*0050*/  LDC.64 R2, c[0x0][0x380] ;  /* 0x0000e000ff027b82 */ /* 0x000e220000000a00 */
[----:B------:R-:W1:Y:S07]  /*0060*/  LDCU.64 UR4, c[0x0][0x358] ;  /* 0x00006b00ff0477ac */ /* 0x000e6e0008000a00 */
[----:B------:R-:W2:Y:S08]  /*0070*/  LDC.64 R4, c[0x0][0x388] ;  /* 0x0000e200ff047b82 */ /* 0x000eb00000000a00 */
[----:B------:R-:W3:Y:S01]  /*0080*/  LDC.64 R6, c[0x0][0x390] ;  /* 0x0000e400ff067b82 */ /* 0x000ee20000000a00 */
[----:B0-----:R-:W-:-:S06]  /*0090*/  IMAD.WIDE.U32 R2, R9, 0x4, R2 ;  /* 0x0000000409027825 */ /* 0x001fcc00078e0002 */
[----:B-1----:R-:W4:Y:S01]  /*00a0*/  LDG.E R2, desc[UR4][R2.64] ;  /* 0x0000000402027981 */ /* 0x002f22000c1e1900 */
[----:B--2---:R-:W-:-:S06]  /*00b0*/  IMAD.WIDE.U32 R4, R9, 0x4, R4 ;  /* 0x0000000409047825 */ /* 0x004fcc00078e0004 */
[----:B------:R-:W4:Y:S01]  /*00c0*/  LDG.E R5, desc[UR4][R4.64] ;  /* 0x0000000404057981 */ /* 0x000f22000c1e1900 */
[----:B---3--:R-:W-:Y:S01]  /*00d0*/  IMAD.WIDE.U32 R6, R9, 0x4, R6 ;  /* 0x0000000409067825 */ /* 0x008fe200078e0006 */
[----:B----4-:R-:W-:-:S05]  /*00e0*/  IADD3 R9, PT, PT, R2, R5, RZ ;  /* 0x0000000502097210 */ /* 0x010fca0007ffe0ff */
[----:B------:R-:W-:Y:S01]  /*00f0*/  STG.E desc[UR4][R6.64], R9 ;  /* 0x0000000906007986 */ /* 0x000fe2000c101904 */
[----:B------:R-:W-:Y:S05]  /*0100*/  EXIT ;  /* 0x000000000000794d */ /* 0x000fea0003800000 */
.L_x_0:
[----:B------:R-:W-:-:S00]  /*0110*/  BRA `(.L_x_0) ;  /* 0xfffffffc00fc7947 */ /* 0x000fc0000383ffff */
[----:B------:R-:W-:-:S00]  /*0120*/  NOP ;  /* 0x0000000000007918 */ /* 0x000fc00000000000 */
        /* <DEDUP_REMOVED lines=13> */
.L_x_3:


//--------------------- .text._Z7dev_addPiS_S_    --------------------------
	.section	.text._Z7dev_addPiS_S_,"ax",@progbits
	.align	128
        .global         _Z7dev_addPiS_S_
        .type           _Z7dev_addPiS_S_,@function
        .size           _Z7dev_addPiS_S_,(.L_x_4 - _Z7dev_addPiS_S_)
        .other          _Z7dev_addPiS_S_,@"STO_CUDA_ENTRY STV_DEFAULT"
_Z7dev_addPiS_S_:
.text._Z7dev_addPiS_S_:
[----:B------:R-:W-:Y:S08]  /*0000*/  LDC R1, c[0x0][0x37c] ;  /* 0x0000df00ff017b82 */ /* 0x000ff00000000800 */
[----:B------:R-:W0:Y:S01]  /*0010*/  LDC.64 R2, c[0x4][RZ] ;  /* 0x01000000ff027b82 */ /* 0x000e220000000a00 */
[----:B------:R-:W0:Y:S02]  /*0020*/  LDCU.64 UR4, c[0x0][0x358] ;  /* 0x00006b00ff0477ac */ /* 0x000e240008000a00 */
[----:B0-----:R-:W2:Y:S01]  /*0030*/  LDG.E R2, desc[UR4][R2.64] ;  /* 0x0000000402027981 */ /* 0x001ea2000c1e1900 */
[----:B------:R-:W2:Y:S02]  /*0040*/  S2R R9, SR_CTAID.X ;  /* 0x0000000000097919 */ /* 0x000ea40000002500 */
[----:B--2---:R-:W-:-:S13]  /*0050*/  ISETP.GE.AND P0, PT, R9, R2, PT ;  /* 0x000000020900720c */ /* 0x004fda0003f06270 */
[----:B------:R-:W-:Y:S05]  /*0060*/  @P0 EXIT ;  /* 0x000000000000094d */ /* 0x000fea0003800000 */
[----:B------:R-:W0:Y:S08]  /*0070*/  LDC.64 R2, c[0x0][0x380] ;  /* 0x0000e000ff027b82 */ /* 0x000e300000000a00 */
[----:B------:R-:W1:Y:S08]  /*0080*/  LDC.64 R4, c[0x0][0x388] ;  /* 0x0000e200ff047b82 */ /* 0x000e700000000a00 */
[----:B------:R-:W2:Y:S01]  /*0090*/  LDC.64 R6, c[0x0][0x390] ;  /* 0x0000e400ff067b82 */ /* 0x000ea20000000a00 */
[----:B0-----:R-:W-:-:S06]  /*00a0*/  IMAD.WIDE.U32 R2, R9, 0x4, R2 ;  /* 0x0000000409027825 */ /* 0x001fcc00078e0002 */
[----:B------:R-:W3:Y:S01]  /*00b0*/  LDG.E R2, desc[UR4][R2.64] ;  /* 0x0000000402027981 */ /* 0x000ee2000c1e1900 */
[----:B-1----:R-:W-:-:S06]  /*00c0*/  IMAD.WIDE.U32 R4, R9, 0x4, R4 ;  /* 0x0000000409047825 */ /* 0x002fcc00078e0004 */
[----:B------:R-:W3:Y:S01]  /*00d0*/  LDG.E R5, desc[UR4][R4.64] ;  /* 0x0000000404057981 */ /* 0x000ee2000c1e1900 */
[----:B--2---:R-:W-:Y:S01]  /*00e0*/  IMAD.WIDE.U32 R6, R9, 0x4, R6 ;  /* 0x0000000409067825 */ /* 0x004fe200078e0006 */
[----:B---3--:R-:W-:-:S05]  /*00f0*/  IADD3 R9, PT, PT, R2, R5, RZ ;  /* 0x0000000502097210 */ /* 0x008fca0007ffe0ff */
[----:B------:R-:W-:Y:S01]  /*0100*/  STG.E desc[UR4][R6.64], R9 ;  /* 0x0000000906007986 */ /* 0x000fe2000c101904 */
[----:B------:R-:W-:Y:S05]  /*0110*/  EXIT ;  /* 0x000000000000794d */ /* 0x000fea0003800000 */
.L_x_1:
        /* <DEDUP_REMOVED lines=14> */
.L_x_4:


//--------------------- .text._Z5set_Ni           --------------------------
	.section	.text._Z5set_Ni,"ax",@progbits
	.align	128
        .global         _Z5set_Ni
        .type           _Z5set_Ni,@function
        .size           _Z5set_Ni,(.L_x_5 - _Z5set_Ni)
        .other          _Z5set_Ni,@"STO_CUDA_ENTRY STV_DEFAULT"
_Z5set_Ni:
.text._Z5set_Ni:
[----:B------:R-:W-:Y:S08]  /*0000*/  LDC R1, c[0x0][0x37c] ;  /* 0x0000df00ff017b82 */ /* 0x000ff00000000800 */
[----:B------:R-:W0:Y:S01]  /*0010*/  LDC R5, c[0x0][0x380] ;  /* 0x0000e000ff057b82 */ /* 0x000e220000000800 */
[----:B------:R-:W0:Y:S07]  /*0020*/  LDCU.64 UR4, c[0x0][0x358] ;  /* 0x00006b00ff0477ac */ /* 0x000e2e0008000a00 */
[----:B------:R-:W0:Y:S02]  /*0030*/  LDC.64 R2, c[0x4][RZ] ;  /* 0x01000000ff027b82 */ /* 0x000e240000000a00 */
[----:B0-----:R-:W-:Y:S01]  /*0040*/  STG.E desc[UR4][R2.64], R5 ;  /* 0x0000000502007986 */ /* 0x001fe2000c101904 */
[----:B------:R-:W-:Y:S05]  /*0050*/  EXIT ;  /* 0x000000000000794d */ /* 0x000fea0003800000 */
.L_x_2:
        /* <DEDUP_REMOVED lines=10> */
.L_x_5:


//--------------------- .nv.shared.reserved.0     --------------------------
	.section	.nv.shared.reserved.0,"aw",@nobits
	.weak		__nv_reservedSMEM_offset_0_alias
	.size		__nv_reservedSMEM_offset_0_alias, 0, 64
	.other		__nv_reservedSMEM_offset_0_alias,@"STO_CUDA_RESERVED_SHARED STV_DEFAULT"
__nv_reservedSMEM_offset_0_alias:
	.zero		0
	.zero		64


//--------------------- .nv.global                --------------------------
	.section	.nv.global,"aw",@nobits
	.align	4
.nv.global:
	.type		N,@object
	.size		N,(.L_0 - N)
N:
	.zero		4
.L_0:


//--------------------- .nv.constant0._Z9dev_add_nPiS_S_i --------------------------
	.section	.nv.constant0._Z9dev_add_nPiS_S_i,"a",@progbits
	.sectionflags	@""
	.align	4
.nv.constant0._Z9dev_add_nPiS_S_i:
	.zero		924


//--------------------- .nv.constant0._Z7dev_addPiS_S_ --------------------------
	.section	.nv.constant0._Z7dev_addPiS_S_,"a",@progbits
	.sectionflags	@""
	.align	4
.nv.constant0._Z7dev_addPiS_S_:
	.zero		920


//--------------------- .nv.constant0._Z5set_Ni   --------------------------
	.section	.nv.constant0._Z5set_Ni,"a",@progbits
	.sectionflags	@""
	.align	4
.nv.constant0._Z5set_Ni:
	.zero		900


//--------------------- SYMBOLS --------------------------

	.type		.nv.reservedSmem.offset0,@object
	.size		.nv.reservedSmem.offset0,0x4
